//
// Generated by NVIDIA NVVM Compiler
//
// Compiler Build ID: CL-36424714
// Cuda compilation tools, release 13.0, V13.0.88
// Based on NVVM 20.0.0
//

.version 9.0
.target sm_100
.address_size 64

	// .globl	dynamicReverse
.extern .shared .align 16 .b8 s[];

.visible .entry dynamicReverse(
	.param .u64 .ptr .align 1 dynamicReverse_param_0,
	.param .u64 .ptr .align 1 dynamicReverse_param_1
)
{
	.reg .b32 	%r<12>;
	.reg .b64 	%rd<7>;

	ld.param.u64 	%rd1, [dynamicReverse_param_0];
	ld.param.u64 	%rd2, [dynamicReverse_param_1];
	cvta.to.global.u64 	%rd3, %rd1;
	cvta.to.global.u64 	%rd4, %rd2;
	ld.global.u32 	%r1, [%rd4];
	mov.u32 	%r2, %tid.x;
	not.b32 	%r3, %r2;
	add.s32 	%r4, %r1, %r3;
	mul.wide.u32 	%rd5, %r2, 4;
	add.s64 	%rd6, %rd3, %rd5;
	ld.global.u32 	%r5, [%rd6];
	shl.b32 	%r6, %r2, 2;
	mov.u32 	%r7, s;
	add.s32 	%r8, %r7, %r6;
	st.shared.u32 	[%r8], %r5;
	bar.sync 	0;
	shl.b32 	%r9, %r4, 2;
	add.s32 	%r10, %r7, %r9;
	ld.shared.u32 	%r11, [%r10];
	st.global.u32 	[%rd6], %r11;
	ret;

}


// ===== COMPILED SASS (sm_100) =====

	.target	sm_100

	.elftype	@"ET_EXEC"


//--------------------- .note.nv.tkinfo           --------------------------
	.section	.note.nv.tkinfo,"",@"SHT_NOTE"
	.sectionflags	@"SHF_NOTE_NV_TKINFO"
	.tkinfo
        /*0018*/ 	.word	0x00000002
        /*0030*/ 	.string	""
        /*0030*/ 	.string	"ptxas"
        /*0030*/ 	.string	"Cuda compilation tools, release 13.0, V13.0.88"
        /*0030*/ 	.string	"Build cuda_13.0.r13.0/compiler.36424714_0"
        /*0030*/ 	.string	"-arch sm_100 -m 64 "



//--------------------- .note.nv.cuinfo           --------------------------
	.section	.note.nv.cuinfo,"",@"SHT_NOTE"
	.sectionflags	@"SHF_NOTE_NV_CUINFO"
        /*0018*/ 	.short	0x0002
        /*001a*/ 	.short	0x0064
        /*001c*/ 	.short	0x0082
	.zero		2


//--------------------- .nv.info                  --------------------------
	.section	.nv.info,"",@"SHT_CUDA_INFO"
	.align	4


	//----- nvinfo : EIATTR_REGCOUNT
	.align		4
        /*0000*/ 	.byte	0x04, 0x2f
        /*0002*/ 	.short	(.L_1 - .L_0)
	.align		4
.L_0:
        /*0004*/ 	.word	index@(dynamicReverse)
        /*0008*/ 	.word	0x0000000c


	//----- nvinfo : EIATTR_FRAME_SIZE
	.align		4
.L_1:
        /*000c*/ 	.byte	0x04, 0x11
        /*000e*/ 	.short	(.L_3 - .L_2)
	.align		4
.L_2:
        /*0010*/ 	.word	index@(dynamicReverse)
        /*0014*/ 	.word	0x00000000


	//----- nvinfo : EIATTR_MIN_STACK_SIZE
	.align		4
.L_3:
        /*0018*/ 	.byte	0x04, 0x12
        /*001a*/ 	.short	(.L_5 - .L_4)
	.align		4
.L_4:
        /*001c*/ 	.word	index@(dynamicReverse)
        /*0020*/ 	.word	0x00000000
.L_5:


//--------------------- .nv.compat                --------------------------
	.section	.nv.compat,"",@"SHT_CUDA_COMPAT_INFO"
	.align	4
        /*0000*/ 	.byte	0x02, 0x09, 0x00, 0x00, 0x02, 0x02, 0x01, 0x00, 0x02, 0x05, 0x05, 0x00, 0x03, 0x07, 0x01, 0x01
        /*0010*/ 	.byte	0x02, 0x03, 0x00, 0x00, 0x02, 0x06, 0x01, 0x00, 0x04, 0x0b, 0x08, 0x00, 0x09, 0x00, 0x00, 0x00
        /*0020*/ 	.byte	0x00, 0x00, 0x00, 0x00


//--------------------- .nv.info.dynamicReverse   --------------------------
	.section	.nv.info.dynamicReverse,"",@"SHT_CUDA_INFO"
	.sectionflags	@""
	.align	4


	//----- nvinfo : EIATTR_CUDA_API_VERSION
	.align		4
        /*0000*/ 	.byte	0x04, 0x37
        /*0002*/ 	.short	(.L_7 - .L_6)
.L_6:
        /*0004*/ 	.word	0x00000082


	//----- nvinfo : EIATTR_KPARAM_INFO
	.align		4
.L_7:
        /*0008*/ 	.byte	0x04, 0x17
        /*000a*/ 	.short	(.L_9 - .L_8)
.L_8:
        /*000c*/ 	.word	0x00000000
        /*0010*/ 	.short	0x0001
        /*0012*/ 	.short	0x0008
        /*0014*/ 	.byte	0x00, 0xf5, 0x21, 0x00


	//----- nvinfo : EIATTR_KPARAM_INFO
	.align		4
.L_9:
        /*0018*/ 	.byte	0x04, 0x17
        /*001a*/ 	.short	(.L_11 - .L_10)
.L_10:
        /*001c*/ 	.word	0x00000000
        /*0020*/ 	.short	0x0000
        /*0022*/ 	.short	0x0000
        /*0024*/ 	.byte	0x00, 0xf5, 0x21, 0x00


	//----- nvinfo : EIATTR_SPARSE_MMA_MASK
	.align		4
.L_11:
        /*0028*/ 	.byte	0x03, 0x50
        /*002a*/ 	.short	0x0000


	//----- nvinfo : EIATTR_MAXREG_COUNT
	.align		4
        /*002c*/ 	.byte	0x03, 0x1b
        /*002e*/ 	.short	0x00ff


	//----- nvinfo : EIATTR_NUM_BARRIERS
	.align		4
        /*0030*/ 	.byte	0x02, 0x4c
        /*0032*/ 	.byte	0x01
	.zero		1


	//----- nvinfo : EIATTR_MERCURY_ISA_VERSION
	.align		4
        /*0034*/ 	.byte	0x03, 0x5f
        /*0036*/ 	.short	0x0101


	//----- nvinfo : EIATTR_VRC_CTA_INIT_COUNT
	.align		4
        /*0038*/ 	.byte	0x02, 0x4a
	.zero		1
	.zero		1


	//----- nvinfo : EIATTR_EXIT_INSTR_OFFSETS
	.align		4
        /*003c*/ 	.byte	0x04, 0x1c
        /*003e*/ 	.short	(.L_13 - .L_12)


	//   ....[0]....
.L_12:
        /*0040*/ 	.word	0x00000130


	//----- nvinfo : EIATTR_CBANK_PARAM_SIZE
	.align		4
.L_13:
        /*0044*/ 	.byte	0x03, 0x19
        /*0046*/ 	.short	0x0010


	//----- nvinfo : EIATTR_PARAM_CBANK
	.align		4
        /*0048*/ 	.byte	0x04, 0x0a
        /*004a*/ 	.short	(.L_15 - .L_14)
	.align		4
.L_14:
        /*004c*/ 	.word	index@(.nv.constant0.dynamicReverse)
        /*0050*/ 	.short	0x0380
        /*0052*/ 	.short	0x0010


	//----- nvinfo : EIATTR_SW_WAR
	.align		4
.L_15:
        /*0054*/ 	.byte	0x04, 0x36
        /*0056*/ 	.short	(.L_17 - .L_16)
.L_16:
        /*0058*/ 	.word	0x00000008
.L_17:


//--------------------- .nv.callgraph             --------------------------
	.section	.nv.callgraph,"",@"SHT_CUDA_CALLGRAPH"
	.align	4
	.sectionentsize	8
	.align		4
        /*0000*/ 	.word	0x00000000
	.align		4
        /*0004*/ 	.word	0xffffffff
	.align		4
        /*0008*/ 	.word	0x00000000
	.align		4
        /*000c*/ 	.word	0xfffffffe
	.align		4
        /*0010*/ 	.word	0x00000000
	.align		4
        /*0014*/ 	.word	0xfffffffd
	.align		4
        /*0018*/ 	.word	0x00000000
	.align		4
        /*001c*/ 	.word	0xfffffffc


//--------------------- .text.dynamicReverse      --------------------------
	.section	.text.dynamicReverse,"ax",@progbits
	.align	128
        .global         dynamicReverse
        .type           dynamicReverse,@function
        .size           dynamicReverse,(.L_x_1 - dynamicReverse)
        .other          dynamicReverse,@"STO_CUDA_ENTRY STV_DEFAULT"
dynamicReverse:
.text.dynamicReverse:
[----:B------:R-:W-:Y:S01]  /*0000*/  LDC R1, c[0x0][0x37c] ;  /* 0x0000df00ff017b82 */ /* 0x000fe20000000800 */
[----:B------:R-:W0:Y:S07]  /*0010*/  S2R R9, SR_TID.X ;  /* 0x0000000000097919 */ /* 0x000e2e0000002100 */
[----:B------:R-:W0:Y:S01]  /*0020*/  LDC.64 R4, c[0x0][0x380] ;  /* 0x0000e000ff047b82 */ /* 0x000e220000000a00 */
[----:B------:R-:W1:Y:S07]  /*0030*/  LDCU.64 UR6, c[0x0][0x358] ;  /* 0x00006b00ff0677ac */ /* 0x000e6e0008000a00 */
[----:B------:R-:W1:Y:S01]  /*0040*/  LDC.64 R2, c[0x0][0x388] ;  /* 0x0000e200ff027b82 */ /* 0x000e620000000a00 */
[----:B0-----:R-:W-:Y:S01]  /*0050*/  IMAD.WIDE.U32 R4, R9, 0x4, R4 ;  /* 0x0000000409047825 */ /* 0x001fe200078e0004 */
[----:B-1----:R-:W2:Y:S04]  /*0060*/  LDG.E R2, desc[UR6][R2.64] ;  /* 0x0000000602027981 */ /* 0x002ea8000c1e1900 */
[----:B------:R-:W3:Y:S02]  /*0070*/  LDG.E R0, desc[UR6][R4.64] ;  /* 0x0000000604007981 */ /* 0x000ee4000c1e1900 */
[----:B------:R-:W0:Y:S01]  /*0080*/  S2UR UR5, SR_CgaCtaId ;  /* 0x00000000000579c3 */ /* 0x000e220000008800 */
[----:B------:R-:W-:Y:S01]  /*0090*/  UMOV UR4, 0x400 ;  /* 0x0000040000047882 */ /* 0x000fe20000000000 */
[----:B------:R-:W-:Y:S01]  /*00a0*/  LOP3.LUT R7, RZ, R9, RZ, 0x33, !PT ;  /* 0x00000009ff077212 */ /* 0x000fe200078e33ff */
[----:B0-----:R-:W-:-:S06]  /*00b0*/  ULEA UR4, UR5, UR4, 0x18 ;  /* 0x0000000405047291 */ /* 0x001fcc000f8ec0ff */
[----:B------:R-:W-:Y:S01]  /*00c0*/  LEA R9, R9, UR4, 0x2 ;  /* 0x0000000409097c11 */ /* 0x000fe2000f8e10ff */
[----:B--2---:R-:W-:-:S04]  /*00d0*/  IMAD.IADD R7, R2, 0x1, R7 ;  /* 0x0000000102077824 */ /* 0x004fc800078e0207 */
[----:B---3--:R-:W-:Y:S01]  /*00e0*/  STS [R9], R0 ;  /* 0x0000000009007388 */ /* 0x008fe20000000800 */
[----:B------:R-:W-:Y:S01]  /*00f0*/  LEA R7, R7, UR4, 0x2 ;  /* 0x0000000407077c11 */ /* 0x000fe2000f8e10ff */
[----:B------:R-:W-:Y:S06]  /*0100*/  BAR.SYNC.DEFER_BLOCKING 0x0 ;  /* 0x0000000000007b1d */ /* 0x000fec0000010000 */
[----:B------:R-:W0:Y:S04]  /*0110*/  LDS R7, [R7] ;  /* 0x0000000007077984 */ /* 0x000e280000000800 */
[----:B0-----:R-:W-:Y:S01]  /*0120*/  STG.E desc[UR6][R4.64], R7 ;  /* 0x0000000704007986 */ /* 0x001fe2000c101906 */
[----:B------:R-:W-:Y:S05]  /*0130*/  EXIT ;  /* 0x000000000000794d */ /* 0x000fea0003800000 */
.L_x_0:
[----:B------:R-:W-:-:S00]  /*0140*/  BRA `(.L_x_0) ;  /* 0xfffffffc00fc7947 */ /* 0x000fc0000383ffff */
[----:B------:R-:W-:-:S00]  /*0150*/  NOP ;  /* 0x0000000000007918 */ /* 0x000fc00000000000 */
        /* <DEDUP_REMOVED lines=10> */
.L_x_1:


//--------------------- .nv.shared.dynamicReverse --------------------------
	.section	.nv.shared.dynamicReverse,"aw",@nobits
	.sectionflags	@""
	.align	16
	.zero		1024


//--------------------- .nv.shared.reserved.0     --------------------------
	.section	.nv.shared.reserved.0,"aw",@nobits
	.weak		__nv_reservedSMEM_offset_0_alias
	.size		__nv_reservedSMEM_offset_0_alias, 0, 64
	.other		__nv_reservedSMEM_offset_0_alias,@"STO_CUDA_RESERVED_SHARED STV_DEFAULT"
__nv_reservedSMEM_offset_0_alias:
	.zero		0
	.zero		64


//--------------------- .nv.constant0.dynamicReverse --------------------------
	.section	.nv.constant0.dynamicReverse,"a",@progbits
	.sectionflags	@""
	.align	4
.nv.constant0.dynamicReverse:
	.zero		912


//--------------------- SYMBOLS --------------------------

	.type		.nv.reservedSmem.offset0,@object
	.size		.nv.reservedSmem.offset0,0x4
	.type		.nv.reservedSmem.cap,@object
	.size		.nv.reservedSmem.cap,0x4
